//
// Generated by NVIDIA NVVM Compiler
//
// Compiler Build ID: CL-36424714
// Cuda compilation tools, release 13.0, V13.0.88
// Based on NVVM 20.0.0
//

.version 9.0
.target sm_100
.address_size 64

	// .globl	_Z21MatrixVectorMulKernel6Matrix6VectorS0_

.visible .entry _Z21MatrixVectorMulKernel6Matrix6VectorS0_(
	.param .align 8 .b8 _Z21MatrixVectorMulKernel6Matrix6VectorS0__param_0[24],
	.param .align 8 .b8 _Z21MatrixVectorMulKernel6Matrix6VectorS0__param_1[16],
	.param .align 8 .b8 _Z21MatrixVectorMulKernel6Matrix6VectorS0__param_2[16]
)
{
	.reg .pred 	%p<18>;
	.reg .b32 	%r<64>;
	.reg .b32 	%f<115>;
	.reg .b64 	%rd<48>;

	ld.param.u64 	%rd15, [_Z21MatrixVectorMulKernel6Matrix6VectorS0__param_2+8];
	ld.param.u64 	%rd14, [_Z21MatrixVectorMulKernel6Matrix6VectorS0__param_1+8];
	ld.param.u64 	%rd13, [_Z21MatrixVectorMulKernel6Matrix6VectorS0__param_0+16];
	ld.param.u32 	%r32, [_Z21MatrixVectorMulKernel6Matrix6VectorS0__param_0+8];
	ld.param.v2.u32 	{%r30, %r31}, [_Z21MatrixVectorMulKernel6Matrix6VectorS0__param_0];
	mov.u32 	%r35, %nctaid.x;
	mov.u32 	%r36, %ctaid.x;
	mov.u32 	%r37, %ntid.x;
	mov.u32 	%r38, %tid.x;
	mul.lo.s32 	%r3, %r35, %r37;
	mad.lo.s32 	%r62, %r36, %r37, %r38;
	setp.ge.s32 	%p1, %r62, %r31;
	@%p1 bra 	$L__BB0_22;
	cvta.to.global.u64 	%rd1, %rd13;
	setp.lt.s32 	%p2, %r30, 1;
	cvta.to.global.u64 	%rd2, %rd14;
	cvta.to.global.u64 	%rd3, %rd15;
	@%p2 bra 	$L__BB0_17;
	and.b32  	%r5, %r30, 15;
	add.s32 	%r6, %r5, -1;
	and.b32  	%r7, %r30, 7;
	add.s32 	%r8, %r7, -1;
	and.b32  	%r9, %r30, 2147483632;
	and.b32  	%r10, %r30, 3;
	neg.s32 	%r11, %r9;
	add.s64 	%rd4, %rd2, 32;
$L__BB0_3:
	setp.lt.u32 	%p8, %r30, 16;
	mul.lo.s32 	%r54, %r62, %r32;
	cvt.s64.s32 	%rd5, %r54;
	mov.f32 	%f114, 0f00000000;
	mov.b32 	%r58, 0;
	@%p8 bra 	$L__BB0_6;
	shl.b64 	%rd26, %rd5, 2;
	add.s64 	%rd27, %rd1, %rd26;
	add.s64 	%rd47, %rd27, 32;
	mov.f32 	%f114, 0f00000000;
	mov.u64 	%rd46, %rd4;
	mov.u32 	%r56, %r11;
$L__BB0_5:
	.pragma "nounroll";
	ld.global.f32 	%f18, [%rd47+-32];
	ld.global.f32 	%f19, [%rd46+-32];
	fma.rn.f32 	%f20, %f18, %f19, %f114;
	ld.global.f32 	%f21, [%rd47+-28];
	ld.global.f32 	%f22, [%rd46+-28];
	fma.rn.f32 	%f23, %f21, %f22, %f20;
	ld.global.f32 	%f24, [%rd47+-24];
	ld.global.f32 	%f25, [%rd46+-24];
	fma.rn.f32 	%f26, %f24, %f25, %f23;
	ld.global.f32 	%f27, [%rd47+-20];
	ld.global.f32 	%f28, [%rd46+-20];
	fma.rn.f32 	%f29, %f27, %f28, %f26;
	ld.global.f32 	%f30, [%rd47+-16];
	ld.global.f32 	%f31, [%rd46+-16];
	fma.rn.f32 	%f32, %f30, %f31, %f29;
	ld.global.f32 	%f33, [%rd47+-12];
	ld.global.f32 	%f34, [%rd46+-12];
	fma.rn.f32 	%f35, %f33, %f34, %f32;
	ld.global.f32 	%f36, [%rd47+-8];
	ld.global.f32 	%f37, [%rd46+-8];
	fma.rn.f32 	%f38, %f36, %f37, %f35;
	ld.global.f32 	%f39, [%rd47+-4];
	ld.global.f32 	%f40, [%rd46+-4];
	fma.rn.f32 	%f41, %f39, %f40, %f38;
	ld.global.f32 	%f42, [%rd47];
	ld.global.f32 	%f43, [%rd46];
	fma.rn.f32 	%f44, %f42, %f43, %f41;
	ld.global.f32 	%f45, [%rd47+4];
	ld.global.f32 	%f46, [%rd46+4];
	fma.rn.f32 	%f47, %f45, %f46, %f44;
	ld.global.f32 	%f48, [%rd47+8];
	ld.global.f32 	%f49, [%rd46+8];
	fma.rn.f32 	%f50, %f48, %f49, %f47;
	ld.global.f32 	%f51, [%rd47+12];
	ld.global.f32 	%f52, [%rd46+12];
	fma.rn.f32 	%f53, %f51, %f52, %f50;
	ld.global.f32 	%f54, [%rd47+16];
	ld.global.f32 	%f55, [%rd46+16];
	fma.rn.f32 	%f56, %f54, %f55, %f53;
	ld.global.f32 	%f57, [%rd47+20];
	ld.global.f32 	%f58, [%rd46+20];
	fma.rn.f32 	%f59, %f57, %f58, %f56;
	ld.global.f32 	%f60, [%rd47+24];
	ld.global.f32 	%f61, [%rd46+24];
	fma.rn.f32 	%f62, %f60, %f61, %f59;
	ld.global.f32 	%f63, [%rd47+28];
	ld.global.f32 	%f64, [%rd46+28];
	fma.rn.f32 	%f114, %f63, %f64, %f62;
	add.s32 	%r56, %r56, 16;
	add.s64 	%rd47, %rd47, 64;
	add.s64 	%rd46, %rd46, 64;
	setp.ne.s32 	%p9, %r56, 0;
	mov.u32 	%r58, %r9;
	@%p9 bra 	$L__BB0_5;
$L__BB0_6:
	setp.eq.s32 	%p10, %r5, 0;
	@%p10 bra 	$L__BB0_16;
	setp.lt.u32 	%p11, %r6, 7;
	@%p11 bra 	$L__BB0_9;
	cvt.u64.u32 	%rd28, %r58;
	add.s64 	%rd29, %rd28, %rd5;
	shl.b64 	%rd30, %rd29, 2;
	add.s64 	%rd31, %rd1, %rd30;
	ld.global.f32 	%f66, [%rd31];
	mul.wide.u32 	%rd32, %r58, 4;
	add.s64 	%rd33, %rd2, %rd32;
	ld.global.f32 	%f67, [%rd33];
	fma.rn.f32 	%f68, %f66, %f67, %f114;
	ld.global.f32 	%f69, [%rd31+4];
	ld.global.f32 	%f70, [%rd33+4];
	fma.rn.f32 	%f71, %f69, %f70, %f68;
	ld.global.f32 	%f72, [%rd31+8];
	ld.global.f32 	%f73, [%rd33+8];
	fma.rn.f32 	%f74, %f72, %f73, %f71;
	ld.global.f32 	%f75, [%rd31+12];
	ld.global.f32 	%f76, [%rd33+12];
	fma.rn.f32 	%f77, %f75, %f76, %f74;
	ld.global.f32 	%f78, [%rd31+16];
	ld.global.f32 	%f79, [%rd33+16];
	fma.rn.f32 	%f80, %f78, %f79, %f77;
	ld.global.f32 	%f81, [%rd31+20];
	ld.global.f32 	%f82, [%rd33+20];
	fma.rn.f32 	%f83, %f81, %f82, %f80;
	ld.global.f32 	%f84, [%rd31+24];
	ld.global.f32 	%f85, [%rd33+24];
	fma.rn.f32 	%f86, %f84, %f85, %f83;
	ld.global.f32 	%f87, [%rd31+28];
	ld.global.f32 	%f88, [%rd33+28];
	fma.rn.f32 	%f114, %f87, %f88, %f86;
	add.s32 	%r58, %r58, 8;
$L__BB0_9:
	setp.eq.s32 	%p12, %r7, 0;
	@%p12 bra 	$L__BB0_16;
	setp.lt.u32 	%p13, %r8, 3;
	@%p13 bra 	$L__BB0_12;
	cvt.u64.u32 	%rd34, %r58;
	add.s64 	%rd35, %rd34, %rd5;
	shl.b64 	%rd36, %rd35, 2;
	add.s64 	%rd37, %rd1, %rd36;
	ld.global.f32 	%f90, [%rd37];
	mul.wide.u32 	%rd38, %r58, 4;
	add.s64 	%rd39, %rd2, %rd38;
	ld.global.f32 	%f91, [%rd39];
	fma.rn.f32 	%f92, %f90, %f91, %f114;
	ld.global.f32 	%f93, [%rd37+4];
	ld.global.f32 	%f94, [%rd39+4];
	fma.rn.f32 	%f95, %f93, %f94, %f92;
	ld.global.f32 	%f96, [%rd37+8];
	ld.global.f32 	%f97, [%rd39+8];
	fma.rn.f32 	%f98, %f96, %f97, %f95;
	ld.global.f32 	%f99, [%rd37+12];
	ld.global.f32 	%f100, [%rd39+12];
	fma.rn.f32 	%f114, %f99, %f100, %f98;
	add.s32 	%r58, %r58, 4;
$L__BB0_12:
	setp.eq.s32 	%p14, %r10, 0;
	@%p14 bra 	$L__BB0_16;
	setp.eq.s32 	%p15, %r10, 1;
	cvt.u64.u32 	%rd40, %r58;
	add.s64 	%rd41, %rd40, %rd5;
	shl.b64 	%rd42, %rd41, 2;
	add.s64 	%rd11, %rd1, %rd42;
	ld.global.f32 	%f101, [%rd11];
	mul.wide.u32 	%rd43, %r58, 4;
	add.s64 	%rd12, %rd2, %rd43;
	ld.global.f32 	%f102, [%rd12];
	fma.rn.f32 	%f114, %f101, %f102, %f114;
	@%p15 bra 	$L__BB0_16;
	setp.eq.s32 	%p16, %r10, 2;
	ld.global.f32 	%f103, [%rd11+4];
	ld.global.f32 	%f104, [%rd12+4];
	fma.rn.f32 	%f114, %f103, %f104, %f114;
	@%p16 bra 	$L__BB0_16;
	ld.global.f32 	%f105, [%rd11+8];
	ld.global.f32 	%f106, [%rd12+8];
	fma.rn.f32 	%f114, %f105, %f106, %f114;
$L__BB0_16:
	mul.wide.u32 	%rd44, %r62, 4;
	add.s64 	%rd45, %rd3, %rd44;
	st.global.f32 	[%rd45], %f114;
	add.s32 	%r62, %r62, %r3;
	setp.lt.s32 	%p17, %r62, %r31;
	@%p17 bra 	$L__BB0_3;
	bra.uni 	$L__BB0_22;
$L__BB0_17:
	add.s32 	%r39, %r62, %r3;
	max.s32 	%r40, %r31, %r39;
	setp.lt.s32 	%p3, %r39, %r31;
	selp.u32 	%r41, 1, 0, %p3;
	add.s32 	%r42, %r39, %r41;
	sub.s32 	%r43, %r40, %r42;
	div.u32 	%r44, %r43, %r3;
	add.s32 	%r21, %r44, %r41;
	and.b32  	%r45, %r21, 3;
	setp.eq.s32 	%p4, %r45, 3;
	@%p4 bra 	$L__BB0_20;
	add.s32 	%r47, %r21, 1;
	and.b32  	%r22, %r47, 3;
	mov.b32 	%r61, 0;
$L__BB0_19:
	.pragma "nounroll";
	mul.wide.u32 	%rd16, %r62, 4;
	add.s64 	%rd17, %rd3, %rd16;
	mov.b32 	%r48, 0;
	st.global.u32 	[%rd17], %r48;
	add.s32 	%r62, %r62, %r3;
	add.s32 	%r61, %r61, 1;
	setp.ne.s32 	%p5, %r61, %r22;
	@%p5 bra 	$L__BB0_19;
$L__BB0_20:
	setp.lt.u32 	%p6, %r21, 3;
	@%p6 bra 	$L__BB0_22;
$L__BB0_21:
	mul.wide.u32 	%rd18, %r62, 4;
	add.s64 	%rd19, %rd3, %rd18;
	mov.b32 	%r49, 0;
	st.global.u32 	[%rd19], %r49;
	add.s32 	%r50, %r62, %r3;
	mul.wide.u32 	%rd20, %r50, 4;
	add.s64 	%rd21, %rd3, %rd20;
	st.global.u32 	[%rd21], %r49;
	add.s32 	%r51, %r50, %r3;
	mul.wide.u32 	%rd22, %r51, 4;
	add.s64 	%rd23, %rd3, %rd22;
	st.global.u32 	[%rd23], %r49;
	add.s32 	%r52, %r51, %r3;
	mul.wide.u32 	%rd24, %r52, 4;
	add.s64 	%rd25, %rd3, %rd24;
	st.global.u32 	[%rd25], %r49;
	add.s32 	%r62, %r52, %r3;
	setp.lt.s32 	%p7, %r62, %r31;
	@%p7 bra 	$L__BB0_21;
$L__BB0_22:
	ret;

}


// ===== COMPILED SASS (sm_100) =====

	.target	sm_100

	.elftype	@"ET_EXEC"


//--------------------- .note.nv.tkinfo           --------------------------
	.section	.note.nv.tkinfo,"",@"SHT_NOTE"
	.sectionflags	@"SHF_NOTE_NV_TKINFO"
	.tkinfo
        /*0018*/ 	.word	0x00000002
        /*0030*/ 	.string	""
        /*0030*/ 	.string	"ptxas"
        /*0030*/ 	.string	"Cuda compilation tools, release 13.0, V13.0.88"
        /*0030*/ 	.string	"Build cuda_13.0.r13.0/compiler.36424714_0"
        /*0030*/ 	.string	"-arch sm_100 -m 64 "



//--------------------- .note.nv.cuinfo           --------------------------
	.section	.note.nv.cuinfo,"",@"SHT_NOTE"
	.sectionflags	@"SHF_NOTE_NV_CUINFO"
        /*0018*/ 	.short	0x0002
        /*001a*/ 	.short	0x0064
        /*001c*/ 	.short	0x0082
	.zero		2


//--------------------- .nv.info                  --------------------------
	.section	.nv.info,"",@"SHT_CUDA_INFO"
	.align	4


	//----- nvinfo : EIATTR_REGCOUNT
	.align		4
        /*0000*/ 	.byte	0x04, 0x2f
        /*0002*/ 	.short	(.L_1 - .L_0)
	.align		4
.L_0:
        /*0004*/ 	.word	index@(_Z21MatrixVectorMulKernel6Matrix6VectorS0_)
        /*0008*/ 	.word	0x00000020


	//----- nvinfo : EIATTR_FRAME_SIZE
	.align		4
.L_1:
        /*000c*/ 	.byte	0x04, 0x11
        /*000e*/ 	.short	(.L_3 - .L_2)
	.align		4
.L_2:
        /*0010*/ 	.word	index@(_Z21MatrixVectorMulKernel6Matrix6VectorS0_)
        /*0014*/ 	.word	0x00000000


	//----- nvinfo : EIATTR_MIN_STACK_SIZE
	.align		4
.L_3:
        /*0018*/ 	.byte	0x04, 0x12
        /*001a*/ 	.short	(.L_5 - .L_4)
	.align		4
.L_4:
        /*001c*/ 	.word	index@(_Z21MatrixVectorMulKernel6Matrix6VectorS0_)
        /*0020*/ 	.word	0x00000000
.L_5:


//--------------------- .nv.compat                --------------------------
	.section	.nv.compat,"",@"SHT_CUDA_COMPAT_INFO"
	.align	4
        /*0000*/ 	.byte	0x02, 0x09, 0x00, 0x00, 0x02, 0x02, 0x01, 0x00, 0x02, 0x05, 0x05, 0x00, 0x03, 0x07, 0x01, 0x01
        /*0010*/ 	.byte	0x02, 0x03, 0x00, 0x00, 0x02, 0x06, 0x01, 0x00, 0x04, 0x0b, 0x08, 0x00, 0x09, 0x00, 0x00, 0x00
        /*0020*/ 	.byte	0x00, 0x00, 0x00, 0x00


//--------------------- .nv.info._Z21MatrixVectorMulKernel6Matrix6VectorS0_ --------------------------
	.section	.nv.info._Z21MatrixVectorMulKernel6Matrix6VectorS0_,"",@"SHT_CUDA_INFO"
	.sectionflags	@""
	.align	4


	//----- nvinfo : EIATTR_CUDA_API_VERSION
	.align		4
        /*0000*/ 	.byte	0x04, 0x37
        /*0002*/ 	.short	(.L_7 - .L_6)
.L_6:
        /*0004*/ 	.word	0x00000082


	//----- nvinfo : EIATTR_KPARAM_INFO
	.align		4
.L_7:
        /*0008*/ 	.byte	0x04, 0x17
        /*000a*/ 	.short	(.L_9 - .L_8)
.L_8:
        /*000c*/ 	.word	0x00000000
        /*0010*/ 	.short	0x0002
        /*0012*/ 	.short	0x0028
        /*0014*/ 	.byte	0x00, 0xf0, 0x41, 0x00


	//----- nvinfo : EIATTR_KPARAM_INFO
	.align		4
.L_9:
        /*0018*/ 	.byte	0x04, 0x17
        /*001a*/ 	.short	(.L_11 - .L_10)
.L_10:
        /*001c*/ 	.word	0x00000000
        /*0020*/ 	.short	0x0001
        /*0022*/ 	.short	0x0018
        /*0024*/ 	.byte	0x00, 0xf0, 0x41, 0x00


	//----- nvinfo : EIATTR_KPARAM_INFO
	.align		4
.L_11:
        /*0028*/ 	.byte	0x04, 0x17
        /*002a*/ 	.short	(.L_13 - .L_12)
.L_12:
        /*002c*/ 	.word	0x00000000
        /*0030*/ 	.short	0x0000
        /*0032*/ 	.short	0x0000
        /*0034*/ 	.byte	0x00, 0xf0, 0x61, 0x00


	//----- nvinfo : EIATTR_SPARSE_MMA_MASK
	.align		4
.L_13:
        /*0038*/ 	.byte	0x03, 0x50
        /*003a*/ 	.short	0x0000


	//----- nvinfo : EIATTR_MAXREG_COUNT
	.align		4
        /*003c*/ 	.byte	0x03, 0x1b
        /*003e*/ 	.short	0x00ff


	//----- nvinfo : EIATTR_MERCURY_ISA_VERSION
	.align		4
        /*0040*/ 	.byte	0x03, 0x5f
        /*0042*/ 	.short	0x0101


	//----- nvinfo : EIATTR_VRC_CTA_INIT_COUNT
	.align		4
        /*0044*/ 	.byte	0x02, 0x4a
	.zero		1
	.zero		1


	//----- nvinfo : EIATTR_EXIT_INSTR_OFFSETS
	.align		4
        /*0048*/ 	.byte	0x04, 0x1c
        /*004a*/ 	.short	(.L_15 - .L_14)


	//   ....[0]....
.L_14:
        /*004c*/ 	.word	0x00000090


	//   ....[1]....
        /*0050*/ 	.word	0x00000bd0


	//   ....[2]....
        /*0054*/ 	.word	0x00000e70


	//   ....[3]....
        /*0058*/ 	.word	0x00000f60


	//----- nvinfo : EIATTR_CRS_STACK_SIZE
	.align		4
.L_15:
        /*005c*/ 	.byte	0x04, 0x1e
        /*005e*/ 	.short	(.L_17 - .L_16)
.L_16:
        /*0060*/ 	.word	0x00000000


	//----- nvinfo : EIATTR_CBANK_PARAM_SIZE
	.align		4
.L_17:
        /*0064*/ 	.byte	0x03, 0x19
        /*0066*/ 	.short	0x0038


	//----- nvinfo : EIATTR_PARAM_CBANK
	.align		4
        /*0068*/ 	.byte	0x04, 0x0a
        /*006a*/ 	.short	(.L_19 - .L_18)
	.align		4
.L_18:
        /*006c*/ 	.word	index@(.nv.constant0._Z21MatrixVectorMulKernel6Matrix6VectorS0_)
        /*0070*/ 	.short	0x0380
        /*0072*/ 	.short	0x0038


	//----- nvinfo : EIATTR_SW_WAR
	.align		4
.L_19:
        /*0074*/ 	.byte	0x04, 0x36
        /*0076*/ 	.short	(.L_21 - .L_20)
.L_20:
        /*0078*/ 	.word	0x00000008
.L_21:


//--------------------- .nv.callgraph             --------------------------
	.section	.nv.callgraph,"",@"SHT_CUDA_CALLGRAPH"
	.align	4
	.sectionentsize	8
	.align		4
        /*0000*/ 	.word	0x00000000
	.align		4
        /*0004*/ 	.word	0xffffffff
	.align		4
        /*0008*/ 	.word	0x00000000
	.align		4
        /*000c*/ 	.word	0xfffffffe
	.align		4
        /*0010*/ 	.word	0x00000000
	.align		4
        /*0014*/ 	.word	0xfffffffd
	.align		4
        /*0018*/ 	.word	0x00000000
	.align		4
        /*001c*/ 	.word	0xfffffffc


//--------------------- .text._Z21MatrixVectorMulKernel6Matrix6VectorS0_ --------------------------
	.section	.text._Z21MatrixVectorMulKernel6Matrix6VectorS0_,"ax",@progbits
	.align	128
        .global         _Z21MatrixVectorMulKernel6Matrix6VectorS0_
        .type           _Z21MatrixVectorMulKernel6Matrix6VectorS0_,@function
        .size           _Z21MatrixVectorMulKernel6Matrix6VectorS0_,(.L_x_12 - _Z21MatrixVectorMulKernel6Matrix6VectorS0_)
        .other          _Z21MatrixVectorMulKernel6Matrix6VectorS0_,@"STO_CUDA_ENTRY STV_DEFAULT"
_Z21MatrixVectorMulKernel6Matrix6VectorS0_:
.text._Z21MatrixVectorMulKernel6Matrix6VectorS0_:
[----:B------:R-:W-:Y:S01]  /*0000*/  LDC R1, c[0x0][0x37c] ;  /* 0x0000df00ff017b82 */ /* 0x000fe20000000800 */
[----:B------:R-:W0:Y:S01]  /*0010*/  S2R R7, SR_TID.X ;  /* 0x0000000000077919 */ /* 0x000e220000002100 */
[----:B------:R-:W1:Y:S06]  /*0020*/  LDCU UR4, c[0x0][0x370] ;  /* 0x00006e00ff0477ac */ /* 0x000e6c0008000800 */
[----:B------:R-:W0:Y:S01]  /*0030*/  S2UR UR5, SR_CTAID.X ;  /* 0x00000000000579c3 */ /* 0x000e220000002500 */
[----:B------:R-:W2:Y:S07]  /*0040*/  LDCU UR8, c[0x0][0x384] ;  /* 0x00007080ff0877ac */ /* 0x000eae0008000800 */
[----:B------:R-:W0:Y:S02]  /*0050*/  LDC R0, c[0x0][0x360] ;  /* 0x0000d800ff007b82 */ /* 0x000e240000000800 */
[----:B0-----:R-:W-:-:S02]  /*0060*/  IMAD R7, R0, UR5, R7 ;  /* 0x0000000500077c24 */ /* 0x001fc4000f8e0207 */
[----:B-1----:R-:W-:-:S03]  /*0070*/  IMAD R0, R0, UR4, RZ ;  /* 0x0000000400007c24 */ /* 0x002fc6000f8e02ff */
[----:B--2---:R-:W-:-:S13]  /*0080*/  ISETP.GE.AND P0, PT, R7, UR8, PT ;  /* 0x0000000807007c0c */ /* 0x004fda000bf06270 */
[----:B------:R-:W-:Y:S05]  /*0090*/  @P0 EXIT ;  /* 0x000000000000094d */ /* 0x000fea0003800000 */
[----:B------:R-:W0:Y:S01]  /*00a0*/  LDC R8, c[0x0][0x380] ;  /* 0x0000e000ff087b82 */ /* 0x000e220000000800 */
[----:B------:R-:W1:Y:S01]  /*00b0*/  LDCU.64 UR6, c[0x0][0x358] ;  /* 0x00006b00ff0677ac */ /* 0x000e620008000a00 */
[----:B0-----:R-:W-:-:S13]  /*00c0*/  ISETP.GE.AND P0, PT, R8, 0x1, PT ;  /* 0x000000010800780c */ /* 0x001fda0003f06270 */
[----:B-1----:R-:W-:Y:S05]  /*00d0*/  @!P0 BRA `(.L_x_0) ;  /* 0x0000000800c08947 */ /* 0x002fea0003800000 */
[----:B------:R-:W0:Y:S01]  /*00e0*/  LDCU.64 UR4, c[0x0][0x3a0] ;  /* 0x00007400ff0477ac */ /* 0x000e220008000a00 */
[C---:B------:R-:W-:Y:S02]  /*00f0*/  LOP3.LUT R24, R8.reuse, 0x7, RZ, 0xc0, !PT ;  /* 0x0000000708187812 */ /* 0x040fe400078ec0ff */
[C---:B------:R-:W-:Y:S02]  /*0100*/  LOP3.LUT R23, R8.reuse, 0xf, RZ, 0xc0, !PT ;  /* 0x0000000f08177812 */ /* 0x040fe400078ec0ff */
[----:B------:R-:W-:Y:S01]  /*0110*/  LOP3.LUT R6, R8, 0x7ffffff0, RZ, 0xc0, !PT ;  /* 0x7ffffff008067812 */ /* 0x000fe200078ec0ff */
[----:B------:R-:W-:Y:S01]  /*0120*/  VIADD R3, R24, 0xffffffff ;  /* 0xffffffff18037836 */ /* 0x000fe20000000000 */
[----:B------:R-:W-:Y:S02]  /*0130*/  IADD3 R2, PT, PT, R23, -0x1, RZ ;  /* 0xffffffff17027810 */ /* 0x000fe40007ffe0ff */
[----:B------:R-:W-:Y:S02]  /*0140*/  LOP3.LUT R8, R8, 0x3, RZ, 0xc0, !PT ;  /* 0x0000000308087812 */ /* 0x000fe400078ec0ff */
[----:B------:R-:W-:-:S02]  /*0150*/  ISETP.GE.U32.AND P1, PT, R2, 0x7, PT ;  /* 0x000000070200780c */ /* 0x000fc40003f26070 */
[----:B------:R-:W-:Y:S02]  /*0160*/  ISETP.GE.U32.AND P0, PT, R3, 0x3, PT ;  /* 0x000000030300780c */ /* 0x000fe40003f06070 */
[----:B------:R-:W-:Y:S01]  /*0170*/  IADD3 R9, PT, PT, -R6, RZ, RZ ;  /* 0x000000ff06097210 */ /* 0x000fe20007ffe1ff */
[----:B0-----:R-:W-:-:S04]  /*0180*/  UIADD3 UR4, UP0, UPT, UR4, 0x20, URZ ;  /* 0x0000002004047890 */ /* 0x001fc8000ff1e0ff */
[----:B------:R-:W-:-:S12]  /*0190*/  UIADD3.X UR5, UPT, UPT, URZ, UR5, URZ, UP0, !UPT ;  /* 0x00000005ff057290 */ /* 0x000fd800087fe4ff */
.L_x_6:
[----:B------:R-:W0:Y:S01]  /*01a0*/  LDCU UR9, c[0x0][0x380] ;  /* 0x00007000ff0977ac */ /* 0x000e220008000800 */
[----:B------:R-:W-:Y:S02]  /*01b0*/  HFMA2 R15, -RZ, RZ, 0, 0 ;  /* 0x00000000ff0f7431 */ /* 0x000fe400000001ff */
[----:B------:R-:W-:Y:S01]  /*01c0*/  IMAD.MOV.U32 R13, RZ, RZ, RZ ;  /* 0x000000ffff0d7224 */ /* 0x000fe200078e00ff */
[----:B------:R-:W1:Y:S01]  /*01d0*/  LDCU UR8, c[0x0][0x388] ;  /* 0x00007100ff0877ac */ /* 0x000e620008000800 */
[----:B0-----:R-:W-:Y:S01]  /*01e0*/  UISETP.GE.U32.AND UP0, UPT, UR9, 0x10, UPT ;  /* 0x000000100900788c */ /* 0x001fe2000bf06070 */
[----:B-1----:R-:W-:-:S05]  /*01f0*/  IMAD R10, R7, UR8, RZ ;  /* 0x00000008070a7c24 */ /* 0x002fca000f8e02ff */
[----:B------:R-:W-:-:S03]  /*0200*/  SHF.R.S32.HI R11, RZ, 0x1f, R10 ;  /* 0x0000001fff0b7819 */ /* 0x000fc6000001140a */
[----:B------:R-:W-:Y:S05]  /*0210*/  BRA.U !UP0, `(.L_x_1) ;  /* 0x0000000508147547 */ /* 0x000fea000b800000 */
[----:B------:R-:W0:Y:S01]  /*0220*/  LDCU.64 UR8, c[0x0][0x390] ;  /* 0x00007200ff0877ac */ /* 0x000e220008000a00 */
[----:B------:R-:W-:Y:S01]  /*0230*/  IMAD.MOV.U32 R13, RZ, RZ, RZ ;  /* 0x000000ffff0d7224 */ /* 0x000fe200078e00ff */
[----:B------:R-:W-:Y:S01]  /*0240*/  MOV R16, UR4 ;  /* 0x0000000400107c02 */ /* 0x000fe20008000f00 */
[----:B------:R-:W-:Y:S01]  /*0250*/  IMAD.U32 R17, RZ, RZ, UR5 ;  /* 0x00000005ff117e24 */ /* 0x000fe2000f8e00ff */
[----:B------:R-:W-:Y:S02]  /*0260*/  MOV R12, R9 ;  /* 0x00000009000c7202 */ /* 0x000fe40000000f00 */
[----:B0-----:R-:W-:-:S04]  /*0270*/  LEA R18, P2, R10, UR8, 0x2 ;  /* 0x000000080a127c11 */ /* 0x001fc8000f8410ff */
[----:B------:R-:W-:Y:S02]  /*0280*/  IADD3 R18, P3, PT, R18, 0x20, RZ ;  /* 0x0000002012127810 */ /* 0x000fe40007f7e0ff */
[----:B------:R-:W-:-:S05]  /*0290*/  LEA.HI.X R19, R10, UR9, R11, 0x2, P2 ;  /* 0x000000090a137c11 */ /* 0x000fca00090f140b */
[----:B------:R-:W-:-:S07]  /*02a0*/  IMAD.X R19, RZ, RZ, R19, P3 ;  /* 0x000000ffff137224 */ /* 0x000fce00018e0613 */
.L_x_2:
[----:B------:R-:W-:Y:S01]  /*02b0*/  MOV R4, R18 ;  /* 0x0000001200047202 */ /* 0x000fe20000000f00 */
[----:B------:R-:W-:Y:S01]  /*02c0*/  IMAD.MOV.U32 R5, RZ, RZ, R19 ;  /* 0x000000ffff057224 */ /* 0x000fe200078e0013 */
[----:B------:R-:W-:Y:S01]  /*02d0*/  MOV R2, R16 ;  /* 0x0000001000027202 */ /* 0x000fe20000000f00 */
[----:B------:R-:W-:-:S03]  /*02e0*/  IMAD.MOV.U32 R3, RZ, RZ, R17 ;  /* 0x000000ffff037224 */ /* 0x000fc600078e0011 */
[----:B------:R-:W2:Y:S04]  /*02f0*/  LDG.E R20, desc[UR6][R4.64+-0x20] ;  /* 0xffffe00604147981 */ /* 0x000ea8000c1e1900 */
[----:B------:R-:W2:Y:S04]  /*0300*/  LDG.E R19, desc[UR6][R2.64+-0x20] ;  /* 0xffffe00602137981 */ /* 0x000ea8000c1e1900 */
[----:B------:R-:W3:Y:S04]  /*0310*/  LDG.E R26, desc[UR6][R4.64+-0x1c] ;  /* 0xffffe406041a7981 */ /* 0x000ee8000c1e1900 */
[----:B------:R-:W3:Y:S04]  /*0320*/  LDG.E R27, desc[UR6][R2.64+-0x1c] ;  /* 0xffffe406021b7981 */ /* 0x000ee8000c1e1900 */
[----:B------:R-:W4:Y:S04]  /*0330*/  LDG.E R17, desc[UR6][R4.64+-0x18] ;  /* 0xffffe80604117981 */ /* 0x000f28000c1e1900 */
[----:B------:R-:W4:Y:S04]  /*0340*/  LDG.E R18, desc[UR6][R2.64+-0x18] ;  /* 0xffffe80602127981 */ /* 0x000f28000c1e1900 */
[----:B------:R-:W5:Y:S04]  /*0350*/  LDG.E R16, desc[UR6][R4.64+-0x14] ;  /* 0xffffec0604107981 */ /* 0x000f68000c1e1900 */
[----:B------:R-:W5:Y:S04]  /*0360*/  LDG.E R15, desc[UR6][R2.64+-0x14] ;  /* 0xffffec06020f7981 */ /* 0x000f68000c1e1900 */
[----:B------:R-:W5:Y:S04]  /*0370*/  LDG.E R14, desc[UR6][R4.64+-0x10] ;  /* 0xfffff006040e7981 */ /* 0x000f68000c1e1900 */
[----:B------:R-:W5:Y:S04]  /*0380*/  LDG.E R25, desc[UR6][R2.64+-0x10] ;  /* 0xfffff00602197981 */ /* 0x000f68000c1e1900 */
[----:B------:R-:W5:Y:S04]  /*0390*/  LDG.E R21, desc[UR6][R4.64+-0xc] ;  /* 0xfffff40604157981 */ /* 0x000f68000c1e1900 */
[----:B------:R-:W5:Y:S01]  /*03a0*/  LDG.E R22, desc[UR6][R2.64+-0xc] ;  /* 0xfffff40602167981 */ /* 0x000f62000c1e1900 */
[----:B--2---:R-:W-:-:S03]  /*03b0*/  FFMA R19, R20, R19, R13 ;  /* 0x0000001314137223 */ /* 0x004fc6000000000d */
[----:B------:R-:W2:Y:S01]  /*03c0*/  LDG.E R20, desc[UR6][R2.64+-0x8] ;  /* 0xfffff80602147981 */ /* 0x000ea2000c1e1900 */
[----:B---3--:R-:W-:-:S03]  /*03d0*/  FFMA R26, R26, R27, R19 ;  /* 0x0000001b1a1a7223 */ /* 0x008fc60000000013 */
[----:B------:R-:W2:Y:S01]  /*03e0*/  LDG.E R19, desc[UR6][R4.64+-0x8] ;  /* 0xfffff80604137981 */ /* 0x000ea2000c1e1900 */
[----:B----4-:R-:W-:-:S03]  /*03f0*/  FFMA R13, R17, R18, R26 ;  /* 0x00000012110d7223 */ /* 0x010fc6000000001a */
[----:B------:R-:W3:Y:S04]  /*0400*/  LDG.E R17, desc[UR6][R4.64+-0x4] ;  /* 0xfffffc0604117981 */ /* 0x000ee8000c1e1900 */
[----:B------:R-:W3:Y:S01]  /*0410*/  LDG.E R18, desc[UR6][R2.64+-0x4] ;  /* 0xfffffc0602127981 */ /* 0x000ee2000c1e1900 */
[----:B-----5:R-:W-:-:S03]  /*0420*/  FFMA R13, R16, R15, R13 ;  /* 0x0000000f100d7223 */ /* 0x020fc6000000000d */
[----:B------:R-:W4:Y:S04]  /*0430*/  LDG.E R15, desc[UR6][R4.64] ;  /* 0x00000006040f7981 */ /* 0x000f28000c1e1900 */
[----:B------:R-:W4:Y:S01]  /*0440*/  LDG.E R16, desc[UR6][R2.64] ;  /* 0x0000000602107981 */ /* 0x000f22000c1e1900 */
[----:B------:R-:W-:-:S03]  /*0450*/  FFMA R26, R14, R25, R13 ;  /* 0x000000190e1a7223 */ /* 0x000fc6000000000d */
[----:B------:R-:W5:Y:S04]  /*0460*/  LDG.E R14, desc[UR6][R4.64+0x4] ;  /* 0x00000406040e7981 */ /* 0x000f68000c1e1900 */
[----:B------:R-:W5:Y:S01]  /*0470*/  LDG.E R13, desc[UR6][R2.64+0x4] ;  /* 0x00000406020d7981 */ /* 0x000f62000c1e1900 */
[----:B------:R-:W-:-:S03]  /*0480*/  FFMA R26, R21, R22, R26 ;  /* 0x00000016151a7223 */ /* 0x000fc6000000001a */
[----:B------:R-:W5:Y:S04]  /*0490*/  LDG.E R21, desc[UR6][R4.64+0x8] ;  /* 0x0000080604157981 */ /* 0x000f68000c1e1900 */
[----:B------:R-:W5:Y:S01]  /*04a0*/  LDG.E R22, desc[UR6][R2.64+0x8] ;  /* 0x0000080602167981 */ /* 0x000f62000c1e1900 */
[----:B--2---:R-:W-:-:S03]  /*04b0*/  FFMA R26, R19, R20, R26 ;  /* 0x00000014131a7223 */ /* 0x004fc6000000001a */
[----:B------:R-:W2:Y:S04]  /*04c0*/  LDG.E R20, desc[UR6][R4.64+0xc] ;  /* 0x00000c0604147981 */ /* 0x000ea8000c1e1900 */
[----:B------:R-:W2:Y:S01]  /*04d0*/  LDG.E R19, desc[UR6][R2.64+0xc] ;  /* 0x00000c0602137981 */ /* 0x000ea2000c1e1900 */
[----:B---3--:R-:W-:-:S03]  /*04e0*/  FFMA R26, R17, R18, R26 ;  /* 0x00000012111a7223 */ /* 0x008fc6000000001a */
[----:B------:R-:W3:Y:S04]  /*04f0*/  LDG.E R17, desc[UR6][R4.64+0x10] ;  /* 0x0000100604117981 */ /* 0x000ee8000c1e1900 */
[----:B------:R-:W3:Y:S01]  /*0500*/  LDG.E R18, desc[UR6][R2.64+0x10] ;  /* 0x0000100602127981 */ /* 0x000ee2000c1e1900 */
[----:B----4-:R-:W-:-:S03]  /*0510*/  FFMA R25, R15, R16, R26 ;  /* 0x000000100f197223 */ /* 0x010fc6000000001a */
[----:B------:R-:W4:Y:S04]  /*0520*/  LDG.E R15, desc[UR6][R4.64+0x14] ;  /* 0x00001406040f7981 */ /* 0x000f28000c1e1900 */
[----:B------:R-:W4:Y:S01]  /*0530*/  LDG.E R16, desc[UR6][R2.64+0x14] ;  /* 0x0000140602107981 */ /* 0x000f22000c1e1900 */
[----:B-----5:R-:W-:-:S03]  /*0540*/  FFMA R26, R14, R13, R25 ;  /* 0x0000000d0e1a7223 */ /* 0x020fc60000000019 */
[----:B------:R-:W5:Y:S04]  /*0550*/  LDG.E R14, desc[UR6][R4.64+0x18] ;  /* 0x00001806040e7981 */ /* 0x000f68000c1e1900 */
[----:B------:R-:W5:Y:S01]  /*0560*/  LDG.E R13, desc[UR6][R2.64+0x18] ;  /* 0x00001806020d7981 */ /* 0x000f62000c1e1900 */
[----:B------:R-:W-:-:S03]  /*0570*/  FFMA R25, R21, R22, R26 ;  /* 0x0000001615197223 */ /* 0x000fc6000000001a */
[----:B------:R-:W5:Y:S04]  /*0580*/  LDG.E R21, desc[UR6][R4.64+0x1c] ;  /* 0x00001c0604157981 */ /* 0x000f68000c1e1900 */
[----:B------:R-:W5:Y:S01]  /*0590*/  LDG.E R22, desc[UR6][R2.64+0x1c] ;  /* 0x00001c0602167981 */ /* 0x000f62000c1e1900 */
[----:B------:R-:W-:-:S04]  /*05a0*/  IADD3 R12, PT, PT, R12, 0x10, RZ ;  /* 0x000000100c0c7810 */ /* 0x000fc80007ffe0ff */
[----:B------:R-:W-:Y:S01]  /*05b0*/  ISETP.NE.AND P2, PT, R12, RZ, PT ;  /* 0x000000ff0c00720c */ /* 0x000fe20003f45270 */
[----:B--2---:R-:W-:-:S04]  /*05c0*/  FFMA R20, R20, R19, R25 ;  /* 0x0000001314147223 */ /* 0x004fc80000000019 */
[----:B---3--:R-:W-:-:S04]  /*05d0*/  FFMA R18, R17, R18, R20 ;  /* 0x0000001211127223 */ /* 0x008fc80000000014 */
[----:B----4-:R-:W-:Y:S01]  /*05e0*/  FFMA R15, R15, R16, R18 ;  /* 0x000000100f0f7223 */ /* 0x010fe20000000012 */
[----:B------:R-:W-:Y:S02]  /*05f0*/  IADD3 R18, P3, PT, R4, 0x40, RZ ;  /* 0x0000004004127810 */ /* 0x000fe40007f7e0ff */
[----:B------:R-:W-:Y:S01]  /*0600*/  IADD3 R16, P4, PT, R2, 0x40, RZ ;  /* 0x0000004002107810 */ /* 0x000fe20007f9e0ff */
[----:B-----5:R-:W-:Y:S02]  /*0610*/  FFMA R14, R14, R13, R15 ;  /* 0x0000000d0e0e7223 */ /* 0x020fe4000000000f */
[----:B------:R-:W-:Y:S01]  /*0620*/  IMAD.X R19, RZ, RZ, R5, P3 ;  /* 0x000000ffff137224 */ /* 0x000fe200018e0605 */
[----:B------:R-:W-:Y:S01]  /*0630*/  IADD3.X R17, PT, PT, RZ, R3, RZ, P4, !PT ;  /* 0x00000003ff117210 */ /* 0x000fe200027fe4ff */
[----:B------:R-:W-:Y:S01]  /*0640*/  FFMA R13, R21, R22, R14 ;  /* 0x00000016150d7223 */ /* 0x000fe2000000000e */
[----:B------:R-:W-:Y:S07]  /*0650*/  @P2 BRA `(.L_x_2) ;  /* 0xfffffffc00142947 */ /* 0x000fee000383ffff */
[----:B------:R-:W-:-:S07]  /*0660*/  IMAD.MOV.U32 R15, RZ, RZ, R6 ;  /* 0x000000ffff0f7224 */ /* 0x000fce00078e0006 */
.L_x_1:
[----:B------:R-:W-:-:S13]  /*0670*/  ISETP.NE.AND P2, PT, R23, RZ, PT ;  /* 0x000000ff1700720c */ /* 0x000fda0003f45270 */
[----:B------:R-:W-:Y:S05]  /*0680*/  @!P2 BRA `(.L_x_3) ;  /* 0x000000040034a947 */ /* 0x000fea0003800000 */
[----:B------:R-:W-:Y:S01]  /*0690*/  ISETP.NE.AND P2, PT, R24, RZ, PT ;  /* 0x000000ff1800720c */ /* 0x000fe20003f45270 */
[----:B------:R-:W-:-:S12]  /*06a0*/  @!P1 BRA `(.L_x_4) ;  /* 0x0000000000809947 */ /* 0x000fd80003800000 */
[----:B------:R-:W0:Y:S01]  /*06b0*/  LDC.64 R4, c[0x0][0x3a0] ;  /* 0x0000e800ff047b82 */ /* 0x000e220000000a00 */
[----:B------:R-:W1:Y:S01]  /*06c0*/  LDCU.64 UR8, c[0x0][0x390] ;  /* 0x00007200ff0877ac */ /* 0x000e620008000a00 */
[----:B------:R-:W-:-:S04]  /*06d0*/  IADD3 R3, P3, PT, R10, R15, RZ ;  /* 0x0000000f0a037210 */ /* 0x000fc80007f7e0ff */
[----:B------:R-:W-:Y:S02]  /*06e0*/  IADD3.X R12, PT, PT, RZ, R11, RZ, P3, !PT ;  /* 0x0000000bff0c7210 */ /* 0x000fe40001ffe4ff */
[----:B-1----:R-:W-:-:S04]  /*06f0*/  LEA R2, P3, R3, UR8, 0x2 ;  /* 0x0000000803027c11 */ /* 0x002fc8000f8610ff */
[----:B------:R-:W-:Y:S01]  /*0700*/  LEA.HI.X R3, R3, UR9, R12, 0x2, P3 ;  /* 0x0000000903037c11 */ /* 0x000fe200098f140c */
[----:B0-----:R-:W-:-:S04]  /*0710*/  IMAD.WIDE.U32 R4, R15, 0x4, R4 ;  /* 0x000000040f047825 */ /* 0x001fc800078e0004 */
        /* <DEDUP_REMOVED lines=11> */
[----:B------:R-:W5:Y:S04]  /*07d0*/  LDG.E R22, desc[UR6][R2.64+0x1c] ;  /* 0x00001c0602167981 */ /* 0x000f68000c1e1900 */
[----:B------:R-:W5:Y:S01]  /*07e0*/  LDG.E R29, desc[UR6][R4.64+0x1c] ;  /* 0x00001c06041d7981 */ /* 0x000f62000c1e1900 */
[----:B--2---:R-:W-:-:S03]  /*07f0*/  FFMA R28, R18, R20, R13 ;  /* 0x00000014121c7223 */ /* 0x004fc6000000000d */
[----:B------:R-:W2:Y:S04]  /*0800*/  LDG.E R20, desc[UR6][R2.64+0x10] ;  /* 0x0000100602147981 */ /* 0x000ea8000c1e1900 */
[----:B------:R-:W2:Y:S04]  /*0810*/  LDG.E R18, desc[UR6][R2.64+0x14] ;  /* 0x0000140602127981 */ /* 0x000ea8000c1e1900 */
[----:B------:R-:W2:Y:S01]  /*0820*/  LDG.E R13, desc[UR6][R2.64+0x18] ;  /* 0x00001806020d7981 */ /* 0x000ea2000c1e1900 */
[----:B---3--:R-:W-:-:S04]  /*0830*/  FFMA R12, R17, R12, R28 ;  /* 0x0000000c110c7223 */ /* 0x008fc8000000001c */
[----:B----4-:R-:W-:-:S04]  /*0840*/  FFMA R12, R19, R14, R12 ;  /* 0x0000000e130c7223 */ /* 0x010fc8000000000c */
[----:B-----5:R-:W-:Y:S01]  /*0850*/  FFMA R21, R21, R16, R12 ;  /* 0x0000001015157223 */ /* 0x020fe2000000000c */
[----:B------:R-:W-:-:S03]  /*0860*/  VIADD R15, R15, 0x8 ;  /* 0x000000080f0f7836 */ /* 0x000fc60000000000 */
[----:B--2---:R-:W-:-:S04]  /*0870*/  FFMA R21, R20, R25, R21 ;  /* 0x0000001914157223 */ /* 0x004fc80000000015 */
[----:B------:R-:W-:-:S04]  /*0880*/  FFMA R18, R18, R27, R21 ;  /* 0x0000001b12127223 */ /* 0x000fc80000000015 */
[----:B------:R-:W-:-:S04]  /*0890*/  FFMA R13, R13, R26, R18 ;  /* 0x0000001a0d0d7223 */ /* 0x000fc80000000012 */
[----:B------:R-:W-:-:S07]  /*08a0*/  FFMA R13, R22, R29, R13 ;  /* 0x0000001d160d7223 */ /* 0x000fce000000000d */
.L_x_4:
        /* <DEDUP_REMOVED lines=17> */
[----:B------:R-:W5:Y:S01]  /*09c0*/  LDG.E R20, desc[UR6][R4.64+0xc] ;  /* 0x00000c0604147981 */ /* 0x000f62000c1e1900 */
[----:B------:R-:W-:-:S02]  /*09d0*/  VIADD R15, R15, 0x4 ;  /* 0x000000040f0f7836 */ /* 0x000fc40000000000 */
[----:B--2---:R-:W-:-:S04]  /*09e0*/  FFMA R12, R12, R14, R13 ;  /* 0x0000000e0c0c7223 */ /* 0x004fc8000000000d */
[----:B---3--:R-:W-:-:S04]  /*09f0*/  FFMA R12, R17, R16, R12 ;  /* 0x00000010110c7223 */ /* 0x008fc8000000000c */
[----:B----4-:R-:W-:-:S04]  /*0a00*/  FFMA R12, R19, R18, R12 ;  /* 0x00000012130c7223 */ /* 0x010fc8000000000c */
[----:B-----5:R-:W-:-:S07]  /*0a10*/  FFMA R13, R21, R20, R12 ;  /* 0x00000014150d7223 */ /* 0x020fce000000000c */
.L_x_5:
[----:B------:R-:W-:Y:S05]  /*0a20*/  @!P2 BRA `(.L_x_3) ;  /* 0x00000000004ca947 */ /* 0x000fea0003800000 */
        /* <DEDUP_REMOVED lines=8> */
[----:B------:R-:W2:Y:S01]  /*0ab0*/  LDG.E R11, desc[UR6][R4.64] ;  /* 0x00000006040b7981 */ /* 0x000ea2000c1e1900 */
[----:B------:R-:W-:Y:S01]  /*0ac0*/  ISETP.NE.AND P2, PT, R8, 0x1, PT ;  /* 0x000000010800780c */ /* 0x000fe20003f45270 */
[----:B--2---:R-:W-:-:S12]  /*0ad0*/  FFMA R13, R10, R11, R13 ;  /* 0x0000000b0a0d7223 */ /* 0x004fd8000000000d */
[----:B------:R-:W-:Y:S05]  /*0ae0*/  @!P2 BRA `(.L_x_3) ;  /* 0x00000000001ca947 */ /* 0x000fea0003800000 */
[----:B------:R-:W-:Y:S01]  /*0af0*/  ISETP.NE.AND P2, PT, R8, 0x2, PT ;  /* 0x000000020800780c */ /* 0x000fe20003f45270 */
[----:B------:R-:W2:Y:S04]  /*0b00*/  LDG.E R10, desc[UR6][R2.64+0x4] ;  /* 0x00000406020a7981 */ /* 0x000ea8000c1e1900 */
[----:B------:R-:W2:Y:S08]  /*0b10*/  LDG.E R11, desc[UR6][R4.64+0x4] ;  /* 0x00000406040b7981 */ /* 0x000eb0000c1e1900 */
[----:B------:R-:W3:Y:S04]  /*0b20*/  @P2 LDG.E R12, desc[UR6][R2.64+0x8] ;  /* 0x00000806020c2981 */ /* 0x000ee8000c1e1900 */
[----:B------:R-:W3:Y:S01]  /*0b30*/  @P2 LDG.E R14, desc[UR6][R4.64+0x8] ;  /* 0x00000806040e2981 */ /* 0x000ee2000c1e1900 */
[----:B--2---:R-:W-:-:S04]  /*0b40*/  FFMA R13, R10, R11, R13 ;  /* 0x0000000b0a0d7223 */ /* 0x004fc8000000000d */
[----:B---3--:R-:W-:-:S07]  /*0b50*/  @P2 FFMA R13, R12, R14, R13 ;  /* 0x0000000e0c0d2223 */ /* 0x008fce000000000d */
.L_x_3:
[----:B------:R-:W0:Y:S01]  /*0b60*/  LDC.64 R2, c[0x0][0x3b0] ;  /* 0x0000ec00ff027b82 */ /* 0x000e220000000a00 */
[----:B------:R-:W1:Y:S01]  /*0b70*/  LDCU UR8, c[0x0][0x384] ;  /* 0x00007080ff0877ac */ /* 0x000e620008000800 */
[----:B0-----:R-:W-:-:S04]  /*0b80*/  IMAD.WIDE.U32 R2, R7, 0x4, R2 ;  /* 0x0000000407027825 */ /* 0x001fc800078e0002 */
[----:B------:R-:W-:Y:S01]  /*0b90*/  IMAD.IADD R7, R0, 0x1, R7 ;  /* 0x0000000100077824 */ /* 0x000fe200078e0207 */
[----:B------:R0:W-:Y:S04]  /*0ba0*/  STG.E desc[UR6][R2.64], R13 ;  /* 0x0000000d02007986 */ /* 0x0001e8000c101906 */
[----:B-1----:R-:W-:-:S13]  /*0bb0*/  ISETP.GE.AND P2, PT, R7, UR8, PT ;  /* 0x0000000807007c0c */ /* 0x002fda000bf46270 */
[----:B0-----:R-:W-:Y:S05]  /*0bc0*/  @!P2 BRA `(.L_x_6) ;  /* 0xfffffff40074a947 */ /* 0x001fea000383ffff */
[----:B------:R-:W-:Y:S05]  /*0bd0*/  EXIT ;  /* 0x000000000000794d */ /* 0x000fea0003800000 */
.L_x_0:
[----:B------:R-:W0:Y:S01]  /*0be0*/  I2F.U32.RP R8, R0 ;  /* 0x0000000000087306 */ /* 0x000e220000209000 */
[C---:B------:R-:W-:Y:S01]  /*0bf0*/  IADD3 R4, PT, PT, R0.reuse, R7, RZ ;  /* 0x0000000700047210 */ /* 0x040fe20007ffe0ff */
[----:B------:R-:W-:Y:S01]  /*0c00*/  IMAD.MOV R9, RZ, RZ, -R0 ;  /* 0x000000ffff097224 */ /* 0x000fe200078e0a00 */
[----:B------:R-:W-:Y:S01]  /*0c10*/  ISETP.NE.U32.AND P2, PT, R0, RZ, PT ;  /* 0x000000ff0000720c */ /* 0x000fe20003f45070 */
[----:B------:R-:W-:Y:S01]  /*0c20*/  BSSY.RECONVERGENT B0, `(.L_x_7) ;  /* 0x0000024000007945 */ /* 0x000fe20003800200 */
[C---:B------:R-:W-:Y:S02]  /*0c30*/  ISETP.GE.AND P0, PT, R4.reuse, UR8, PT ;  /* 0x0000000804007c0c */ /* 0x040fe4000bf06270 */
[----:B------:R-:W-:Y:S02]  /*0c40*/  VIMNMX R5, PT, PT, R4, UR8, !PT ;  /* 0x0000000804057c48 */ /* 0x000fe4000ffe0100 */
[----:B------:R-:W-:-:S04]  /*0c50*/  SEL R6, RZ, 0x1, P0 ;  /* 0x00000001ff067807 */ /* 0x000fc80000000000 */
[----:B------:R-:W-:Y:S01]  /*0c60*/  IADD3 R5, PT, PT, R5, -R4, -R6 ;  /* 0x8000000405057210 */ /* 0x000fe20007ffe806 */
[----:B0-----:R-:W0:Y:S02]  /*0c70*/  MUFU.RCP R8, R8 ;  /* 0x0000000800087308 */ /* 0x001e240000001000 */
[----:B0-----:R-:W-:-:S06]  /*0c80*/  IADD3 R2, PT, PT, R8, 0xffffffe, RZ ;  /* 0x0ffffffe08027810 */ /* 0x001fcc0007ffe0ff */
[----:B------:R0:W1:Y:S02]  /*0c90*/  F2I.FTZ.U32.TRUNC.NTZ R3, R2 ;  /* 0x0000000200037305 */ /* 0x000064000021f000 */
[----:B0-----:R-:W-:Y:S02]  /*0ca0*/  IMAD.MOV.U32 R2, RZ, RZ, RZ ;  /* 0x000000ffff027224 */ /* 0x001fe400078e00ff */
[----:B-1----:R-:W-:-:S04]  /*0cb0*/  IMAD R9, R9, R3, RZ ;  /* 0x0000000309097224 */ /* 0x002fc800078e02ff */
[----:B------:R-:W-:-:S06]  /*0cc0*/  IMAD.HI.U32 R8, R3, R9, R2 ;  /* 0x0000000903087227 */ /* 0x000fcc00078e0002 */
[----:B------:R-:W-:-:S05]  /*0cd0*/  IMAD.HI.U32 R9, R8, R5, RZ ;  /* 0x0000000508097227 */ /* 0x000fca00078e00ff */
[----:B------:R-:W-:-:S05]  /*0ce0*/  IADD3 R2, PT, PT, -R9, RZ, RZ ;  /* 0x000000ff09027210 */ /* 0x000fca0007ffe1ff */
[----:B------:R-:W-:Y:S02]  /*0cf0*/  IMAD R5, R0, R2, R5 ;  /* 0x0000000200057224 */ /* 0x000fe400078e0205 */
[----:B------:R-:W0:Y:S03]  /*0d00*/  LDC.64 R2, c[0x0][0x3b0] ;  /* 0x0000ec00ff027b82 */ /* 0x000e260000000a00 */
[----:B------:R-:W-:-:S13]  /*0d10*/  ISETP.GE.U32.AND P0, PT, R5, R0, PT ;  /* 0x000000000500720c */ /* 0x000fda0003f06070 */
[----:B------:R-:W-:Y:S01]  /*0d20*/  @P0 IMAD.IADD R5, R5, 0x1, -R0 ;  /* 0x0000000105050824 */ /* 0x000fe200078e0a00 */
[----:B------:R-:W-:-:S04]  /*0d30*/  @P0 IADD3 R9, PT, PT, R9, 0x1, RZ ;  /* 0x0000000109090810 */ /* 0x000fc80007ffe0ff */
[----:B------:R-:W-:-:S13]  /*0d40*/  ISETP.GE.U32.AND P1, PT, R5, R0, PT ;  /* 0x000000000500720c */ /* 0x000fda0003f26070 */
[----:B------:R-:W-:Y:S01]  /*0d50*/  @P1 VIADD R9, R9, 0x1 ;  /* 0x0000000109091836 */ /* 0x000fe20000000000 */
[----:B------:R-:W-:-:S04]  /*0d60*/  @!P2 LOP3.LUT R9, RZ, R0, RZ, 0x33, !PT ;  /* 0x00000000ff09a212 */ /* 0x000fc800078e33ff */
[----:B------:R-:W-:-:S04]  /*0d70*/  IADD3 R4, PT, PT, R6, R9, RZ ;  /* 0x0000000906047210 */ /* 0x000fc80007ffe0ff */
[C---:B------:R-:W-:Y:S02]  /*0d80*/  LOP3.LUT R5, R4.reuse, 0x3, RZ, 0xc0, !PT ;  /* 0x0000000304057812 */ /* 0x040fe400078ec0ff */
[----:B------:R-:W-:Y:S02]  /*0d90*/  ISETP.GE.U32.AND P1, PT, R4, 0x3, PT ;  /* 0x000000030400780c */ /* 0x000fe40003f26070 */
[----:B------:R-:W-:-:S13]  /*0da0*/  ISETP.NE.AND P0, PT, R5, 0x3, PT ;  /* 0x000000030500780c */ /* 0x000fda0003f05270 */
[----:B0-----:R-:W-:Y:S05]  /*0db0*/  @!P0 BRA `(.L_x_8) ;  /* 0x0000000000288947 */ /* 0x001fea0003800000 */
[----:B------:R-:W0:Y:S01]  /*0dc0*/  LDC.64 R8, c[0x0][0x3b0] ;  /* 0x0000ec00ff087b82 */ /* 0x000e220000000a00 */
[----:B------:R-:W-:Y:S02]  /*0dd0*/  VIADD R4, R4, 0x1 ;  /* 0x0000000104047836 */ /* 0x000fe40000000000 */
[----:B------:R-:W-:-:S03]  /*0de0*/  HFMA2 R6, -RZ, RZ, 0, 0 ;  /* 0x00000000ff067431 */ /* 0x000fc600000001ff */
[----:B------:R-:W-:-:S07]  /*0df0*/  LOP3.LUT R11, R4, 0x3, RZ, 0xc0, !PT ;  /* 0x00000003040b7812 */ /* 0x000fce00078ec0ff */
.L_x_9:
[----:B0-----:R-:W-:Y:S01]  /*0e00*/  IMAD.WIDE.U32 R4, R7, 0x4, R8 ;  /* 0x0000000407047825 */ /* 0x001fe200078e0008 */
[----:B------:R-:W-:-:S03]  /*0e10*/  IADD3 R7, PT, PT, R0, R7, RZ ;  /* 0x0000000700077210 */ /* 0x000fc60007ffe0ff */
[----:B------:R-:W-:Y:S01]  /*0e20*/  VIADD R6, R6, 0x1 ;  /* 0x0000000106067836 */ /* 0x000fe20000000000 */
[----:B------:R1:W-:Y:S04]  /*0e30*/  STG.E desc[UR6][R4.64], RZ ;  /* 0x000000ff04007986 */ /* 0x0003e8000c101906 */
[----:B------:R-:W-:-:S13]  /*0e40*/  ISETP.NE.AND P0, PT, R6, R11, PT ;  /* 0x0000000b0600720c */ /* 0x000fda0003f05270 */
[----:B-1----:R-:W-:Y:S05]  /*0e50*/  @P0 BRA `(.L_x_9) ;  /* 0xfffffffc00e80947 */ /* 0x002fea000383ffff */
.L_x_8:
[----:B------:R-:W-:Y:S05]  /*0e60*/  BSYNC.RECONVERGENT B0 ;  /* 0x0000000000007941 */ /* 0x000fea0003800200 */
.L_x_7:
[----:B------:R-:W-:Y:S05]  /*0e70*/  @!P1 EXIT ;  /* 0x000000000000994d */ /* 0x000fea0003800000 */
.L_x_10:
[----:B------:R-:W-:Y:S01]  /*0e80*/  IADD3 R5, PT, PT, R0, R7, RZ ;  /* 0x0000000700057210 */ /* 0x000fe20007ffe0ff */
[----:B------:R-:W-:-:S04]  /*0e90*/  IMAD.WIDE.U32 R12, R7, 0x4, R2 ;  /* 0x00000004070c7825 */ /* 0x000fc800078e0002 */
[----:B------:R-:W-:Y:S01]  /*0ea0*/  IMAD.IADD R9, R0, 0x1, R5 ;  /* 0x0000000100097824 */ /* 0x000fe200078e0205 */
[----:B------:R0:W-:Y:S01]  /*0eb0*/  STG.E desc[UR6][R12.64], RZ ;  /* 0x000000ff0c007986 */ /* 0x0001e2000c101906 */
[----:B------:R-:W-:-:S03]  /*0ec0*/  IMAD.WIDE.U32 R4, R5, 0x4, R2 ;  /* 0x0000000405047825 */ /* 0x000fc600078e0002 */
[C---:B------:R-:W-:Y:S01]  /*0ed0*/  IADD3 R15, PT, PT, R0.reuse, R9, RZ ;  /* 0x00000009000f7210 */ /* 0x040fe20007ffe0ff */
[--C-:B------:R-:W-:Y:S01]  /*0ee0*/  IMAD.WIDE.U32 R8, R9, 0x4, R2.reuse ;  /* 0x0000000409087825 */ /* 0x100fe200078e0002 */
[----:B------:R0:W-:Y:S02]  /*0ef0*/  STG.E desc[UR6][R4.64], RZ ;  /* 0x000000ff04007986 */ /* 0x0001e4000c101906 */
[----:B------:R-:W-:Y:S01]  /*0f00*/  IADD3 R7, PT, PT, R0, R15, RZ ;  /* 0x0000000f00077210 */ /* 0x000fe20007ffe0ff */
[----:B------:R-:W-:Y:S01]  /*0f10*/  IMAD.WIDE.U32 R10, R15, 0x4, R2 ;  /* 0x000000040f0a7825 */ /* 0x000fe200078e0002 */
[----:B------:R0:W-:Y:S02]  /*0f20*/  STG.E desc[UR6][R8.64], RZ ;  /* 0x000000ff08007986 */ /* 0x0001e4000c101906 */
[----:B------:R-:W-:Y:S02]  /*0f30*/  ISETP.GE.AND P0, PT, R7, UR8, PT ;  /* 0x0000000807007c0c */ /* 0x000fe4000bf06270 */
[----:B------:R0:W-:Y:S11]  /*0f40*/  STG.E desc[UR6][R10.64], RZ ;  /* 0x000000ff0a007986 */ /* 0x0001f6000c101906 */
[----:B0-----:R-:W-:Y:S05]  /*0f50*/  @!P0 BRA `(.L_x_10) ;  /* 0xfffffffc00c88947 */ /* 0x001fea000383ffff */
[----:B------:R-:W-:Y:S05]  /*0f60*/  EXIT ;  /* 0x000000000000794d */ /* 0x000fea0003800000 */
.L_x_11:
[----:B------:R-:W-:-:S00]  /*0f70*/  BRA `(.L_x_11) ;  /* 0xfffffffc00fc7947 */ /* 0x000fc0000383ffff */
[----:B------:R-:W-:-:S00]  /*0f80*/  NOP ;  /* 0x0000000000007918 */ /* 0x000fc00000000000 */
[----:B------:R-:W-:-:S00]  /*0f90*/  NOP ;  /* 0x0000000000007918 */ /* 0x000fc00000000000 */
[----:B------:R-:W-:-:S00]  /*0fa0*/  NOP ;  /* 0x0000000000007918 */ /* 0x000fc00000000000 */
[----:B------:R-:W-:-:S00]  /*0fb0*/  NOP ;  /* 0x0000000000007918 */ /* 0x000fc00000000000 */
[----:B------:R-:W-:-:S00]  /*0fc0*/  NOP ;  /* 0x0000000000007918 */ /* 0x000fc00000000000 */
[----:B------:R-:W-:-:S00]  /*0fd0*/  NOP ;  /* 0x0000000000007918 */ /* 0x000fc00000000000 */
[----:B------:R-:W-:-:S00]  /*0fe0*/  NOP ;  /* 0x0000000000007918 */ /* 0x000fc00000000000 */
[----:B------:R-:W-:-:S00]  /*0ff0*/  NOP ;  /* 0x0000000000007918 */ /* 0x000fc00000000000 */
.L_x_12:


//--------------------- .nv.shared.reserved.0     --------------------------
	.section	.nv.shared.reserved.0,"aw",@nobits
	.weak		__nv_reservedSMEM_offset_0_alias
	.size		__nv_reservedSMEM_offset_0_alias, 0, 64
	.other		__nv_reservedSMEM_offset_0_alias,@"STO_CUDA_RESERVED_SHARED STV_DEFAULT"
__nv_reservedSMEM_offset_0_alias:
	.zero		0
	.zero		64


//--------------------- .nv.constant0._Z21MatrixVectorMulKernel6Matrix6VectorS0_ --------------------------
	.section	.nv.constant0._Z21MatrixVectorMulKernel6Matrix6VectorS0_,"a",@progbits
	.sectionflags	@""
	.align	4
.nv.constant0._Z21MatrixVectorMulKernel6Matrix6VectorS0_:
	.zero		952


//--------------------- SYMBOLS --------------------------

	.type		.nv.reservedSmem.offset0,@object
	.size		.nv.reservedSmem.offset0,0x4
